	.headerflags	@"EF_CUDA_TEXMODE_UNIFIED EF_CUDA_64BIT_ADDRESS EF_CUDA_SM75 EF_CUDA_VIRTUAL_SM(EF_CUDA_SM75)"
	.elftype	@"ET_EXEC"


//--------------------- .nv.info                  --------------------------
	.section	.nv.info,"",@"SHT_CUDA_INFO"
	.align	4


	//----- nvinfo : EIATTR_REGCOUNT
	.align		4
        /*0000*/ 	.byte	0x04, 0x2f
        /*0002*/ 	.short	(.L_1 - .L_0)
	.align		4
.L_0:
        /*0004*/ 	.word	index@(deti_coins_cuda_kernel_search)
        /*0008*/ 	.word	0x00000024


	//----- nvinfo : EIATTR_FRAME_SIZE
	.align		4
.L_1:
        /*000c*/ 	.byte	0x04, 0x11
        /*000e*/ 	.short	(.L_3 - .L_2)
	.align		4
.L_2:
        /*0010*/ 	.word	index@(deti_coins_cuda_kernel_search)
        /*0014*/ 	.word	0x00000000


	//----- nvinfo : EIATTR_MIN_STACK_SIZE
	.align		4
.L_3:
        /*0018*/ 	.byte	0x04, 0x12
        /*001a*/ 	.short	(.L_5 - .L_4)
	.align		4
.L_4:
        /*001c*/ 	.word	index@(deti_coins_cuda_kernel_search)
        /*0020*/ 	.word	0x00000000
.L_5:


//--------------------- .nv.info.deti_coins_cuda_kernel_search --------------------------
	.section	.nv.info.deti_coins_cuda_kernel_search,"",@"SHT_CUDA_INFO"
	.sectionflags	@""
	.align	4


	//----- nvinfo : EIATTR_SW_WAR
	.align		4
        /*0000*/ 	.byte	0x04, 0x36
        /*0002*/ 	.short	(.L_7 - .L_6)
.L_6:
        /*0004*/ 	.word	0x00000001


	//----- nvinfo : EIATTR_CUDA_API_VERSION
	.align		4
.L_7:
        /*0008*/ 	.byte	0x04, 0x37
        /*000a*/ 	.short	(.L_9 - .L_8)
.L_8:
        /*000c*/ 	.word	0x0000007e


	//----- nvinfo : EIATTR_PARAM_CBANK
	.align		4
.L_9:
        /*0010*/ 	.byte	0x04, 0x0a
        /*0012*/ 	.short	(.L_11 - .L_10)
	.align		4
.L_10:
        /*0014*/ 	.word	index@(.nv.constant0.deti_coins_cuda_kernel_search)
        /*0018*/ 	.short	0x0160
        /*001a*/ 	.short	0x0010


	//----- nvinfo : EIATTR_CBANK_PARAM_SIZE
	.align		4
.L_11:
        /*001c*/ 	.byte	0x03, 0x19
        /*001e*/ 	.short	0x0010


	//----- nvinfo : EIATTR_KPARAM_INFO
	.align		4
        /*0020*/ 	.byte	0x04, 0x17
        /*0022*/ 	.short	(.L_13 - .L_12)
.L_12:
        /*0024*/ 	.word	0x00000000
        /*0028*/ 	.short	0x0002
        /*002a*/ 	.short	0x000c
        /*002c*/ 	.byte	0x00, 0xf0, 0x11, 0x00


	//----- nvinfo : EIATTR_KPARAM_INFO
	.align		4
.L_13:
        /*0030*/ 	.byte	0x04, 0x17
        /*0032*/ 	.short	(.L_15 - .L_14)
.L_14:
        /*0034*/ 	.word	0x00000000
        /*0038*/ 	.short	0x0001
        /*003a*/ 	.short	0x0008
        /*003c*/ 	.byte	0x00, 0xf0, 0x11, 0x00


	//----- nvinfo : EIATTR_KPARAM_INFO
	.align		4
.L_15:
        /*0040*/ 	.byte	0x04, 0x17
        /*0042*/ 	.short	(.L_17 - .L_16)
.L_16:
        /*0044*/ 	.word	0x00000000
        /*0048*/ 	.short	0x0000
        /*004a*/ 	.short	0x0000
        /*004c*/ 	.byte	0x00, 0xf0, 0x21, 0x00


	//----- nvinfo : EIATTR_MAXREG_COUNT
	.align		4
.L_17:
        /*0050*/ 	.byte	0x03, 0x1b
        /*0052*/ 	.short	0x00ff


	//----- nvinfo : EIATTR_INT_WARP_WIDE_INSTR_OFFSETS
	.align		4
        /*0054*/ 	.byte	0x04, 0x31
        /*0056*/ 	.short	(.L_19 - .L_18)


	//   ....[0]....
.L_18:
        /*0058*/ 	.word	0x00000d60


	//   ....[1]....
        /*005c*/ 	.word	0x00000e00


	//----- nvinfo : EIATTR_EXIT_INSTR_OFFSETS
	.align		4
.L_19:
        /*0060*/ 	.byte	0x04, 0x1c
        /*0062*/ 	.short	(.L_21 - .L_20)


	//   ....[0]....
.L_20:
        /*0064*/ 	.word	0x00000050


	//   ....[1]....
        /*0068*/ 	.word	0x00001130


	//----- nvinfo : EIATTR_MAX_THREADS
	.align		4
.L_21:
        /*006c*/ 	.byte	0x04, 0x05
        /*006e*/ 	.short	(.L_23 - .L_22)
.L_22:
        /*0070*/ 	.word	0x00000080
        /*0074*/ 	.word	0x00000001
        /*0078*/ 	.word	0x00000001


	//----- nvinfo : EIATTR_CRS_STACK_SIZE
	.align		4
.L_23:
        /*007c*/ 	.byte	0x04, 0x1e
        /*007e*/ 	.short	(.L_25 - .L_24)
.L_24:
        /*0080*/ 	.word	0x00000000
.L_25:


//--------------------- .nv.callgraph             --------------------------
	.section	.nv.callgraph,"",@"SHT_CUDA_CALLGRAPH"
	.align	4
	.sectionentsize	8
	.align		4
        /*0000*/ 	.word	0x00000000
	.align		4
        /*0004*/ 	.word	0xffffffff
	.align		4
        /*0008*/ 	.word	0x00000000
	.align		4
        /*000c*/ 	.word	0xfffffffe
	.align		4
        /*0010*/ 	.word	0x00000000
	.align		4
        /*0014*/ 	.word	0xfffffffd
	.align		4
        /*0018*/ 	.word	0x00000000
	.align		4
        /*001c*/ 	.word	0xfffffffc


//--------------------- .nv.rel.action            --------------------------
	.section	.nv.rel.action,"",@"SHT_CUDA_RELOCINFO"
	.align	8
	.sectionentsize	8
        /*0000*/ 	.byte	0x73, 0x00, 0x00, 0x00, 0x00, 0x00, 0x00, 0x00, 0x00, 0x00, 0x00, 0x11, 0x25, 0x00, 0x05, 0x36


//--------------------- .nv.constant0.deti_coins_cuda_kernel_search --------------------------
	.section	.nv.constant0.deti_coins_cuda_kernel_search,"a",@progbits
	.sectionflags	@""
	.align	4
.nv.constant0.deti_coins_cuda_kernel_search:
	.zero		368


//--------------------- .text.deti_coins_cuda_kernel_search --------------------------
	.section	.text.deti_coins_cuda_kernel_search,"ax",@progbits
	.sectioninfo	@"SHI_REGISTERS=36"
	.align	128
        .global         deti_coins_cuda_kernel_search
        .type           deti_coins_cuda_kernel_search,@function
        .size           deti_coins_cuda_kernel_search,(.L_x_4 - deti_coins_cuda_kernel_search)
        .other          deti_coins_cuda_kernel_search,@"STO_CUDA_ENTRY STV_DEFAULT"
deti_coins_cuda_kernel_search:
.text.deti_coins_cuda_kernel_search:
[----:B------:R-:W-:Y:S02]  /*0000*/  IMAD.MOV.U32 R1, RZ, RZ, c[0x0][0x28] ;  /* 0x00000a00ff017624 */ /* 0x000fe400078e00ff */
[----:B------:R-:W0:Y:S04]  /*0010*/  S2R R7, SR_CTAID.X ;  /* 0x0000000000077919 */ /* 0x000e280000002500 */
[----:B------:R-:W0:Y:S02]  /*0020*/  S2R R0, SR_TID.X ;  /* 0x0000000000007919 */ /* 0x000e240000002100 */
[----:B0-----:R-:W-:-:S05]  /*0030*/  IMAD R7, R7, c[0x0][0x0], R0 ;  /* 0x0000000007077a24 */ /* 0x001fca00078e0200 */
[----:B------:R-:W-:-:S12]  /*0040*/  ISETP.GT.U32.AND P0, PT, R7, 0xd151f, PT ;  /* 0x000d151f0700780c */ /* 0x000fd80003f04070 */
[----:B------:R-:W-:Y:S05]  /*0050*/  @P0 EXIT ;  /* 0x000000000000094d */ /* 0x000fea0003800000 */
[----:B------:R-:W-:-:S04]  /*0060*/  IMAD.WIDE.U32 R2, R7, 0x1d0be29d, RZ ;  /* 0x1d0be29d07027825 */ /* 0x000fc800078e00ff */
[----:B------:R-:W-:Y:S01]  /*0070*/  IMAD.WIDE.U32 R4, R7, 0x58ed2309, RZ ;  /* 0x58ed230907047825 */ /* 0x000fe200078e00ff */
[----:B------:R-:W-:-:S03]  /*0080*/  SHF.R.U32.HI R0, RZ, 0xa, R3 ;  /* 0x0000000aff007819 */ /* 0x000fc60000011603 */
[----:B------:R-:W-:Y:S02]  /*0090*/  IMAD.IADD R4, R7, 0x1, -R5 ;  /* 0x0000000107047824 */ /* 0x000fe400078e0a05 */
[----:B------:R-:W-:Y:S02]  /*00a0*/  IMAD R9, R0, -0x2341, R7 ;  /* 0xffffdcbf00097824 */ /* 0x000fe400078e0207 */
[----:B------:R-:W-:Y:S01]  /*00b0*/  IMAD.SHL.U32 R2, R3, 0x40, RZ ;  /* 0x0000004003027824 */ /* 0x000fe200078e00ff */
[----:B------:R-:W-:Y:S01]  /*00c0*/  LEA.HI R0, R4, R5, RZ, 0x1f ;  /* 0x0000000504007211 */ /* 0x000fe200078ff8ff */
[----:B------:R-:W-:-:S03]  /*00d0*/  IMAD.WIDE.U32 R4, R9, 0x58ed2309, RZ ;  /* 0x58ed230909047825 */ /* 0x000fc600078e00ff */
[----:B------:R-:W-:Y:S01]  /*00e0*/  SHF.R.U32.HI R0, RZ, 0x6, R0 ;  /* 0x00000006ff007819 */ /* 0x000fe20000011600 */
[----:B------:R-:W-:Y:S02]  /*00f0*/  IMAD.IADD R9, R9, 0x1, -R5 ;  /* 0x0000000109097824 */ /* 0x000fe400078e0a05 */
[----:B------:R-:W-:Y:S02]  /*0100*/  IMAD.MOV.U32 R24, RZ, RZ, RZ ;  /* 0x000000ffff187224 */ /* 0x000fe400078e00ff */
[----:B------:R-:W-:Y:S01]  /*0110*/  IMAD R7, R0, -0x5f, R7 ;  /* 0xffffffa100077824 */ /* 0x000fe200078e0207 */
[----:B------:R-:W-:-:S04]  /*0120*/  LEA.HI R9, R9, R5, RZ, 0x1f ;  /* 0x0000000509097211 */ /* 0x000fc800078ff8ff */
[----:B------:R-:W-:Y:S01]  /*0130*/  LOP3.LUT R7, R7, 0xffff0000, R2, 0xf8, !PT ;  /* 0xffff000007077812 */ /* 0x000fe200078ef802 */
[----:B------:R-:W-:Y:S02]  /*0140*/  IMAD.SHL.U32 R0, R9, 0x4, RZ ;  /* 0x0000000409007824 */ /* 0x000fe400078e00ff */
[----:B------:R-:W-:-:S03]  /*0150*/  IMAD.MOV.U32 R2, RZ, RZ, c[0x0][0x168] ;  /* 0x00005a00ff027624 */ /* 0x000fc600078e00ff */
[----:B------:R-:W-:-:S04]  /*0160*/  LOP3.LUT R0, R7, 0xffffff00, R0, 0xf8, !PT ;  /* 0xffffff0007007812 */ /* 0x000fc800078ef800 */
[C---:B------:R-:W-:Y:S02]  /*0170*/  IADD3 R3, R0.reuse, -0x56830822, RZ ;  /* 0xa97cf7de00037810 */ /* 0x040fe40007ffe0ff */
[C---:B------:R-:W-:Y:S02]  /*0180*/  IADD3 R4, R0.reuse, 0x467e7a71, RZ ;  /* 0x467e7a7100047810 */ /* 0x040fe40007ffe0ff */
[C---:B------:R-:W-:Y:S02]  /*0190*/  IADD3 R5, R0.reuse, -0x72427ebe, RZ ;  /* 0x8dbd814200057810 */ /* 0x040fe40007ffe0ff */
[----:B------:R-:W-:Y:S02]  /*01a0*/  IADD3 R6, R0, -0x22a4edab, RZ ;  /* 0xdd5b125500067810 */ /* 0x000fe40007ffe0ff */
.L_x_2:
[----:B------:R-:W-:Y:S01]  /*01b0*/  IADD3 R7, R2, 0x23dee08a, RZ ;  /* 0x23dee08a02077810 */ /* 0x000fe20007ffe0ff */
[----:B------:R-:W-:Y:S01]  /*01c0*/  IMAD.MOV.U32 R12, RZ, RZ, 0x51279b3e ;  /* 0x51279b3eff0c7424 */ /* 0x000fe200078e00ff */
[----:B------:R-:W-:Y:S01]  /*01d0*/  IADD3 R24, R24, 0x1, RZ ;  /* 0x0000000118187810 */ /* 0x000fe20007ffe0ff */
[----:B------:R-:W-:Y:S01]  /*01e0*/  BMOV.32.CLEAR RZ, B0 ;  /* 0x0000000000ff7355 */ /* 0x000fe20000100000 */
[----:B------:R-:W-:Y:S01]  /*01f0*/  SHF.L.W.U32.HI R7, R7, 0x11, R7 ;  /* 0x0000001107077819 */ /* 0x000fe20000010e07 */
[----:B------:R-:W-:Y:S01]  /*0200*/  BSSY B0, `(.L_x_0) ;  /* 0x00000f2000007945 */ /* 0x000fe20003800000 */
[----:B------:R-:W-:-:S02]  /*0210*/  ISETP.NE.AND P0, PT, R24, 0x5f, PT ;  /* 0x0000005f1800780c */ /* 0x000fc40003f05270 */
[C---:B------:R-:W-:Y:S02]  /*0220*/  IADD3 R8, R7.reuse, 0x477ca5da, RZ ;  /* 0x477ca5da07087810 */ /* 0x040fe40007ffe0ff */
[----:B------:R-:W-:Y:S02]  /*0230*/  IADD3 R10, -R7, -0x477ca5db, RZ ;  /* 0xb8835a25070a7810 */ /* 0x000fe40007ffe1ff */
[----:B------:R-:W-:-:S04]  /*0240*/  LOP3.LUT R9, R8, 0x477ca5da, RZ, 0xc0, !PT ;  /* 0x477ca5da08097812 */ /* 0x000fc800078ec0ff */
[----:B------:R-:W-:-:S04]  /*0250*/  LOP3.LUT R9, R9, 0xabdd03a3, R10, 0xf8, !PT ;  /* 0xabdd03a309097812 */ /* 0x000fc800078ef80a */
[----:B------:R-:W-:-:S04]  /*0260*/  IADD3 R9, R9, c[0x0][0x16c], R12 ;  /* 0x00005b0009097a10 */ /* 0x000fc80007ffe00c */
[----:B------:R-:W-:-:S04]  /*0270*/  LEA.HI R9, R9, R8, R9, 0x16 ;  /* 0x0000000809097211 */ /* 0x000fc800078fb009 */
[----:B------:R-:W-:-:S04]  /*0280*/  LOP3.LUT R10, R9, 0x477ca5da, R8, 0xac, !PT ;  /* 0x477ca5da090a7812 */ /* 0x000fc800078eac08 */
[----:B------:R-:W-:-:S04]  /*0290*/  IADD3 R10, R10, 0x357dbc9b, RZ ;  /* 0x357dbc9b0a0a7810 */ /* 0x000fc80007ffe0ff */
[----:B------:R-:W-:-:S04]  /*02a0*/  LEA.HI R10, R10, R9, R10, 0x7 ;  /* 0x000000090a0a7211 */ /* 0x000fc800078f380a */
[----:B------:R-:W-:-:S04]  /*02b0*/  LOP3.LUT R8, R8, R10, R9, 0xb8, !PT ;  /* 0x0000000a08087212 */ /* 0x000fc800078eb809 */
[----:B------:R-:W-:-:S04]  /*02c0*/  IADD3 R11, R8, -0xd1e4257, RZ ;  /* 0xf2e1bda9080b7810 */ /* 0x000fc80007ffe0ff */
[----:B------:R-:W-:-:S04]  /*02d0*/  LEA.HI R11, R11, R10, R11, 0xc ;  /* 0x0000000a0b0b7211 */ /* 0x000fc800078f600b */
[----:B------:R-:W-:-:S04]  /*02e0*/  LOP3.LUT R8, R9, R11, R10, 0xb8, !PT ;  /* 0x0000000b09087212 */ /* 0x000fc800078eb80a */
[----:B------:R-:W-:-:S04]  /*02f0*/  IADD3 R8, R7, 0x679c21ab, R8 ;  /* 0x679c21ab07087810 */ /* 0x000fc80007ffe008 */
[----:B------:R-:W-:-:S04]  /*0300*/  LEA.HI R8, R8, R11, R8, 0x11 ;  /* 0x0000000b08087211 */ /* 0x000fc800078f8808 */
[----:B------:R-:W-:-:S04]  /*0310*/  LOP3.LUT R12, R10, R8, R11, 0xb8, !PT ;  /* 0x000000080a0c7212 */ /* 0x000fc800078eb80b */
[----:B------:R-:W-:-:S04]  /*0320*/  IADD3 R9, R12, R3, R9 ;  /* 0x000000030c097210 */ /* 0x000fc80007ffe009 */
[----:B------:R-:W-:-:S04]  /*0330*/  LEA.HI R9, R9, R8, R9, 0x16 ;  /* 0x0000000809097211 */ /* 0x000fc800078fb009 */
[----:B------:R-:W-:-:S04]  /*0340*/  LOP3.LUT R7, R11, R9, R8, 0xb8, !PT ;  /* 0x000000090b077212 */ /* 0x000fc800078eb808 */
[----:B------:R-:W-:-:S04]  /*0350*/  IADD3 R10, R10, 0x75b03142, R7 ;  /* 0x75b031420a0a7810 */ /* 0x000fc80007ffe007 */
[----:B------:R-:W-:-:S04]  /*0360*/  LEA.HI R10, R10, R9, R10, 0x7 ;  /* 0x000000090a0a7211 */ /* 0x000fc800078f380a */
[----:B------:R-:W-:-:S04]  /*0370*/  LOP3.LUT R12, R8, R10, R9, 0xb8, !PT ;  /* 0x0000000a080c7212 */ /* 0x000fc800078eb809 */
[----:B------:R-:W-:-:S04]  /*0380*/  IADD3 R11, R11, -0x2678ded, R12 ;  /* 0xfd9872130b0b7810 */ /* 0x000fc80007ffe00c */
[----:B------:R-:W-:-:S04]  /*0390*/  LEA.HI R11, R11, R10, R11, 0xc ;  /* 0x0000000a0b0b7211 */ /* 0x000fc800078f600b */
[----:B------:R-:W-:-:S04]  /*03a0*/  LOP3.LUT R7, R9, R11, R10, 0xb8, !PT ;  /* 0x0000000b09077212 */ /* 0x000fc800078eb80a */
[----:B------:R-:W-:-:S04]  /*03b0*/  IADD3 R8, R8, -0x5986bad2, R7 ;  /* 0xa679452e08087810 */ /* 0x000fc80007ffe007 */
[----:B------:R-:W-:-:S04]  /*03c0*/  LEA.HI R8, R8, R11, R8, 0x11 ;  /* 0x0000000b08087211 */ /* 0x000fc800078f8808 */
[----:B------:R-:W-:-:S04]  /*03d0*/  LOP3.LUT R12, R10, R8, R11, 0xb8, !PT ;  /* 0x000000080a0c7212 */ /* 0x000fc800078eb80b */
[----:B------:R-:W-:-:S04]  /*03e0*/  IADD3 R9, R9, 0x49b40821, R12 ;  /* 0x49b4082109097810 */ /* 0x000fc80007ffe00c */
[----:B------:R-:W-:-:S04]  /*03f0*/  LEA.HI R9, R9, R8, R9, 0x16 ;  /* 0x0000000809097211 */ /* 0x000fc800078fb009 */
[----:B------:R-:W-:-:S04]  /*0400*/  LOP3.LUT R7, R8, R11, R9, 0xb8, !PT ;  /* 0x0000000b08077212 */ /* 0x000fc800078eb809 */
[----:B------:R-:W-:-:S04]  /*0410*/  IADD3 R10, R10, 0x5f8d8882, R7 ;  /* 0x5f8d88820a0a7810 */ /* 0x000fc80007ffe007 */
[----:B------:R-:W-:-:S04]  /*0420*/  LEA.HI R10, R10, R9, R10, 0x5 ;  /* 0x000000090a0a7211 */ /* 0x000fc800078f280a */
[----:B------:R-:W-:-:S04]  /*0430*/  LOP3.LUT R7, R9, R8, R10, 0xb8, !PT ;  /* 0x0000000809077212 */ /* 0x000fc800078eb80a */
[----:B------:R-:W-:-:S04]  /*0440*/  IADD3 R7, R7, R2, R11 ;  /* 0x0000000207077210 */ /* 0x000fc80007ffe00b */
[----:B------:R-:W-:-:S04]  /*0450*/  IADD3 R7, R7, -0x3fbf4cc0, RZ ;  /* 0xc040b34007077810 */ /* 0x000fc80007ffe0ff */
        /* <DEDUP_REMOVED lines=32> */
[----:B------:R-:W-:Y:S01]  /*0660*/  IADD3 R10, R10, -0x561c167b, R11 ;  /* 0xa9e3e9850a0a7810 */ /* 0x000fe20007ffe00b */
[----:B------:R-:W-:-:S03]  /*0670*/  IMAD.MOV.U32 R11, RZ, RZ, 0x676f02d9 ;  /* 0x676f02d9ff0b7424 */ /* 0x000fc600078e00ff */
[----:B------:R-:W-:Y:S02]  /*0680*/  LEA.HI R10, R10, R9, R10, 0x5 ;  /* 0x000000090a0a7211 */ /* 0x000fe400078f280a */
[----:B------:R-:W-:Y:S02]  /*0690*/  IADD3 R11, R8, c[0x0][0x16c], R11 ;  /* 0x00005b00080b7a10 */ /* 0x000fe40007ffe00b */
[----:B------:R-:W-:-:S04]  /*06a0*/  LOP3.LUT R12, R9, R8, R10, 0xb8, !PT ;  /* 0x00000008090c7212 */ /* 0x000fc800078eb80a */
[----:B------:R-:W-:-:S04]  /*06b0*/  IADD3 R7, R7, 0x1d0fc466, R12 ;  /* 0x1d0fc46607077810 */ /* 0x000fc80007ffe00c */
[----:B------:R-:W-:-:S04]  /*06c0*/  LEA.HI R7, R7, R10, R7, 0x9 ;  /* 0x0000000a07077211 */ /* 0x000fc800078f4807 */
[----:B------:R-:W-:-:S05]  /*06d0*/  LOP3.LUT R8, R10, R9, R7, 0xb8, !PT ;  /* 0x000000090a087212 */ /* 0x000fca00078eb807 */
[----:B------:R-:W-:-:S05]  /*06e0*/  IMAD.IADD R8, R8, 0x1, R11 ;  /* 0x0000000108087824 */ /* 0x000fca00078e020b */
        /* <DEDUP_REMOVED lines=11> */
[----:B------:R-:W-:-:S04]  /*07a0*/  IADD3 R8, R11, R5, R8 ;  /* 0x000000050b087210 */ /* 0x000fc80007ffe008 */
[----:B------:R-:W-:-:S04]  /*07b0*/  LEA.HI R8, R8, R7, R8, 0x10 ;  /* 0x0000000708087211 */ /* 0x000fc800078f8008 */
[----:B------:R-:W-:-:S04]  /*07c0*/  LOP3.LUT R12, R8, R7, R10, 0x96, !PT ;  /* 0x00000007080c7212 */ /* 0x000fc800078e960a */
[----:B------:R-:W-:-:S04]  /*07d0*/  IADD3 R9, R9, -0x21ac654, R12 ;  /* 0xfde539ac09097810 */ /* 0x000fc80007ffe00c */
[----:B------:R-:W-:-:S04]  /*07e0*/  LEA.HI R9, R9, R8, R9, 0x17 ;  /* 0x0000000809097211 */ /* 0x000fc800078fb809 */
[----:B------:R-:W-:-:S04]  /*07f0*/  LOP3.LUT R11, R9, R8, R7, 0x96, !PT ;  /* 0x00000008090b7212 */ /* 0x000fc800078e9607 */
[----:B------:R-:W-:Y:S01]  /*0800*/  IADD3 R10, R10, 0xe2e4d64, R11 ;  /* 0x0e2e4d640a0a7810 */ /* 0x000fe20007ffe00b */
[----:B------:R-:W-:-:S03]  /*0810*/  IMAD.MOV.U32 R11, RZ, RZ, 0x944b4a0 ;  /* 0x0944b4a0ff0b7424 */ /* 0x000fc600078e00ff */
[-C--:B------:R-:W-:Y:S02]  /*0820*/  LEA.HI R10, R10, R9.reuse, R10, 0x4 ;  /* 0x000000090a0a7211 */ /* 0x080fe400078f200a */
[----:B------:R-:W-:Y:S02]  /*0830*/  IADD3 R11, R8, c[0x0][0x16c], -R11 ;  /* 0x00005b00080b7a10 */ /* 0x000fe40007ffe80b */
        /* <DEDUP_REMOVED lines=20> */
[----:B------:R-:W-:-:S04]  /*0980*/  IADD3 R11, R11, 0x4881d05, RZ ;  /* 0x04881d050b0b7810 */ /* 0x000fc80007ffe0ff */
        /* <DEDUP_REMOVED lines=46> */
[----:B------:R-:W-:-:S04]  /*0c70*/  IADD3 R9, R9, R2, R8 ;  /* 0x0000000209097210 */ /* 0x000fc80007ffe008 */
[----:B------:R-:W-:-:S04]  /*0c80*/  IADD3 R8, R9, -0x5cfebcec, RZ ;  /* 0xa301431409087810 */ /* 0x000fc80007ffe0ff */
        /* <DEDUP_REMOVED lines=9> */
[----:B------:R-:W-:-:S04]  /*0d20*/  LEA.HI R7, R7, R10, R7, 0xa ;  /* 0x0000000a07077211 */ /* 0x000fc800078f5007 */
[----:B------:R-:W-:-:S12]  /*0d30*/  ISETP.NE.AND P1, PT, R7, -0x10325476, PT ;  /* 0xefcdab8a0700780c */ /* 0x000fd80003f25270 */
[----:B------:R-:W-:Y:S05]  /*0d40*/  @P1 BRA `(.L_x_1) ;  /* 0x000003d000001947 */ /* 0x000fea0003800000 */
[----:B------:R-:W0:Y:S01]  /*0d50*/  S2R R8, SR_LANEID ;  /* 0x0000000000087919 */ /* 0x000e220000000000 */
[----:B------:R-:W-:Y:S02]  /*0d60*/  VOTEU.ANY UR6, UPT, PT ;  /* 0x0000000000067886 */ /* 0x000fe400038e0100 */
[----:B------:R-:W0:Y:S01]  /*0d70*/  FLO.U32 R9, UR6 ;  /* 0x0000000600097d00 */ /* 0x000e2200080e0000 */
[----:B------:R-:W-:-:S07]  /*0d80*/  ULDC.64 UR4, c[0x0][0x160] ;  /* 0x0000580000047ab9 */ /* 0x000fce0000000a00 */
[----:B------:R-:W1:Y:S01]  /*0d90*/  POPC R7, UR6 ;  /* 0x0000000600077d09 */ /* 0x000e620008000000 */
[----:B0-----:R-:W-:Y:S01]  /*0da0*/  ISETP.EQ.U32.AND P1, PT, R9, R8, PT ;  /* 0x000000080900720c */ /* 0x001fe20003f22070 */
[----:B-1----:R-:W-:-:S11]  /*0db0*/  IMAD R8, R7, 0xd, RZ ;  /* 0x0000000d07087824 */ /* 0x002fd600078e02ff */
[----:B------:R-:W2:Y:S04]  /*0dc0*/  @P1 ATOMG.E.ADD.STRONG.GPU PT, R8, [UR4], R8 ;  /* 0x00000008ff0819a8 */ /* 0x000ea800081f4144 */
[----:B------:R-:W0:Y:S02]  /*0dd0*/  S2R R10, SR_LTMASK ;  /* 0x00000000000a7919 */ /* 0x000e240000003900 */
[----:B0-----:R-:W-:-:S06]  /*0de0*/  LOP3.LUT R10, R10, UR6, RZ, 0xc0, !PT ;  /* 0x000000060a0a7c12 */ /* 0x001fcc000f8ec0ff */
[----:B------:R-:W0:Y:S01]  /*0df0*/  POPC R10, R10 ;  /* 0x0000000a000a7309 */ /* 0x000e220000000000 */
[----:B--2---:R-:W0:Y:S02]  /*0e00*/  SHFL.IDX PT, R7, R8, R9, 0x1f ;  /* 0x00001f0908077589 */ /* 0x004e2400000e0000 */
[----:B0-----:R-:W-:-:S05]  /*0e10*/  IMAD R7, R10, 0xd, R7 ;  /* 0x0000000d0a077824 */ /* 0x001fca00078e0207 */
[----:B------:R-:W-:-:S12]  /*0e20*/  ISETP.GT.U32.AND P1, PT, R7, 0x2703, PT ;  /* 0x000027030700780c */ /* 0x000fd80003f24070 */
[----:B------:R-:W-:Y:S05]  /*0e30*/  @P1 BRA `(.L_x_1) ;  /* 0x000002e000001947 */ /* 0x000fea0003800000 */
[----:B------:R-:W-:Y:S01]  /*0e40*/  IMAD.MOV.U32 R27, RZ, RZ, 0x4 ;  /* 0x00000004ff1b7424 */ /* 0x000fe200078e00ff */
[C---:B------:R-:W-:Y:S01]  /*0e50*/  IADD3 R10, R7.reuse, 0x1, RZ ;  /* 0x00000001070a7810 */ /* 0x040fe20007ffe0ff */
[----:B------:R-:W-:Y:S01]  /*0e60*/  IMAD.MOV.U32 R25, RZ, RZ, 0x49544544 ;  /* 0x49544544ff197424 */ /* 0x000fe200078e00ff */
[C---:B------:R-:W-:Y:S01]  /*0e70*/  IADD3 R12, R7.reuse, 0x2, RZ ;  /* 0x00000002070c7810 */ /* 0x040fe20007ffe0ff */
[CC--:B------:R-:W-:Y:S01]  /*0e80*/  IMAD.WIDE.U32 R8, R7.reuse, R27.reuse, c[0x0][0x160] ;  /* 0x0000580007087625 */ /* 0x0c0fe200078e001b */
[C---:B------:R-:W-:Y:S02]  /*0e90*/  IADD3 R14, R7.reuse, 0x3, RZ ;  /* 0x00000003070e7810 */ /* 0x040fe40007ffe0ff */
[C---:B------:R-:W-:Y:S01]  /*0ea0*/  IADD3 R16, R7.reuse, 0x4, RZ ;  /* 0x0000000407107810 */ /* 0x040fe20007ffe0ff */
[----:B------:R-:W-:Y:S01]  /*0eb0*/  IMAD.MOV.U32 R29, RZ, RZ, 0x696f6320 ;  /* 0x696f6320ff1d7424 */ /* 0x000fe200078e00ff */
[C---:B------:R-:W-:Y:S01]  /*0ec0*/  IADD3 R18, R7.reuse, 0x5, RZ ;  /* 0x0000000507127810 */ /* 0x040fe20007ffe0ff */
[-C--:B------:R-:W-:Y:S01]  /*0ed0*/  IMAD.WIDE.U32 R10, R10, R27.reuse, c[0x0][0x160] ;  /* 0x000058000a0a7625 */ /* 0x080fe200078e001b */
[C---:B------:R-:W-:Y:S01]  /*0ee0*/  IADD3 R19, R7.reuse, 0x6, RZ ;  /* 0x0000000607137810 */ /* 0x040fe20007ffe0ff */
[----:B------:R0:W-:Y:S01]  /*0ef0*/  STG.E.SYS [R8], R25 ;  /* 0x0000001908007386 */ /* 0x0001e2000010e900 */
        /* <DEDUP_REMOVED lines=10> */
[----:B0-----:R-:W-:Y:S01]  /*0fa0*/  IADD3 R25, R7, 0xb, RZ ;  /* 0x0000000b07197810 */ /* 0x001fe20007ffe0ff */
[----:B------:R0:W-:Y:S01]  /*0fb0*/  STG.E.SYS [R12], R31 ;  /* 0x0000001f0c007386 */ /* 0x0001e2000010e900 */
[----:B------:R-:W-:Y:S01]  /*0fc0*/  IADD3 R7, R0, 0x20202020, RZ ;  /* 0x2020202000077810 */ /* 0x000fe20007ffe0ff */
[----:B------:R-:W-:-:S04]  /*0fd0*/  IMAD.WIDE.U32 R16, R16, R27, c[0x0][0x160] ;  /* 0x0000580010107625 */ /* 0x000fc800078e001b */
[-C--:B------:R-:W-:Y:S01]  /*0fe0*/  IMAD.WIDE.U32 R8, R18, R27.reuse, c[0x0][0x160] ;  /* 0x0000580012087625 */ /* 0x080fe200078e001b */
[----:B------:R2:W-:Y:S03]  /*0ff0*/  STG.E.SYS [R14], R33 ;  /* 0x000000210e007386 */ /* 0x0005e6000010e900 */
[-C--:B-1----:R-:W-:Y:S01]  /*1000*/  IMAD.WIDE.U32 R10, R19, R27.reuse, c[0x0][0x160] ;  /* 0x00005800130a7625 */ /* 0x082fe200078e001b */
[----:B------:R1:W-:Y:S03]  /*1010*/  STG.E.SYS [R16], R33 ;  /* 0x0000002110007386 */ /* 0x0003e6000010e900 */
[----:B------:R-:W-:Y:S01]  /*1020*/  IMAD.MOV.U32 R29, RZ, RZ, c[0x0][0x16c] ;  /* 0x00005b00ff1d7624 */ /* 0x000fe200078e00ff */
[----:B------:R3:W-:Y:S01]  /*1030*/  STG.E.SYS [R8], R33 ;  /* 0x0000002108007386 */ /* 0x0007e2000010e900 */
[----:B0-----:R-:W-:-:S03]  /*1040*/  IMAD.WIDE.U32 R12, R20, R27, c[0x0][0x160] ;  /* 0x00005800140c7625 */ /* 0x001fc600078e001b */
[----:B------:R3:W-:Y:S01]  /*1050*/  STG.E.SYS [R10], R2 ;  /* 0x000000020a007386 */ /* 0x0007e2000010e900 */
[----:B--2---:R-:W-:-:S04]  /*1060*/  IMAD.WIDE.U32 R14, R21, R27, c[0x0][0x160] ;  /* 0x00005800150e7625 */ /* 0x004fc800078e001b */
[-C--:B-1----:R-:W-:Y:S01]  /*1070*/  IMAD.WIDE.U32 R16, R22, R27.reuse, c[0x0][0x160] ;  /* 0x0000580016107625 */ /* 0x082fe200078e001b */
[----:B------:R3:W-:Y:S03]  /*1080*/  STG.E.SYS [R12], R29 ;  /* 0x0000001d0c007386 */ /* 0x0007e6000010e900 */
[-C--:B------:R-:W-:Y:S01]  /*1090*/  IMAD.WIDE.U32 R18, R23, R27.reuse, c[0x0][0x160] ;  /* 0x0000580017127625 */ /* 0x080fe200078e001b */
[----:B------:R3:W-:Y:S03]  /*10a0*/  STG.E.SYS [R14], R33 ;  /* 0x000000210e007386 */ /* 0x0007e6000010e900 */
[-C--:B------:R-:W-:Y:S01]  /*10b0*/  IMAD.WIDE.U32 R20, R25, R27.reuse, c[0x0][0x160] ;  /* 0x0000580019147625 */ /* 0x080fe200078e001b */
[----:B------:R3:W-:Y:S03]  /*10c0*/  STG.E.SYS [R16], R33 ;  /* 0x0000002110007386 */ /* 0x0007e6000010e900 */
[----:B------:R-:W-:Y:S01]  /*10d0*/  IMAD.MOV.U32 R31, RZ, RZ, 0xa202020 ;  /* 0x0a202020ff1f7424 */ /* 0x000fe200078e00ff */
[----:B------:R3:W-:Y:S01]  /*10e0*/  STG.E.SYS [R18], R33 ;  /* 0x0000002112007386 */ /* 0x0007e2000010e900 */
[----:B------:R-:W-:-:S03]  /*10f0*/  IMAD.WIDE.U32 R22, R26, R27, c[0x0][0x160] ;  /* 0x000058001a167625 */ /* 0x000fc600078e001b */
[----:B------:R3:W-:Y:S05]  /*1100*/  STG.E.SYS [R20], R7 ;  /* 0x0000000714007386 */ /* 0x0007ea000010e900 */
[----:B------:R3:W-:Y:S02]  /*1110*/  STG.E.SYS [R22], R31 ;  /* 0x0000001f16007386 */ /* 0x0007e4000010e900 */
.L_x_1:
[----:B------:R-:W-:Y:S05]  /*1120*/  BSYNC B0 ;  /* 0x0000000000007941 */ /* 0x000fea0003800000 */
.L_x_0:
[----:B------:R-:W-:Y:S05]  /*1130*/  @!P0 EXIT ;  /* 0x000000000000894d */ /* 0x000fea0003800000 */
[----:B---3--:R-:W-:Y:S01]  /*1140*/  IADD3 R2, R2, 0x1, RZ ;  /* 0x0000000102027810 */ /* 0x008fe20007ffe0ff */
[----:B------:R-:W-:Y:S05]  /*1150*/  BRA `(.L_x_2) ;  /* 0xfffff05000007947 */ /* 0x000fea000383ffff */
.L_x_3:
[----:B------:R-:W-:-:S00]  /*1160*/  BRA `(.L_x_3) ;  /* 0xfffffff000007947 */ /* 0x000fc0000383ffff */
[----:B------:R-:W-:-:S00]  /*1170*/  NOP ;  /* 0x0000000000007918 */ /* 0x000fc00000000000 */
.L_x_4:
